//
// Generated by NVIDIA NVVM Compiler
//
// Compiler Build ID: CL-36424714
// Cuda compilation tools, release 13.0, V13.0.88
// Based on NVVM 20.0.0
//

.version 9.0
.target sm_100
.address_size 64

	// .globl	_Z12helloFromGPUv
.extern .func  (.param .b32 func_retval0) vprintf
(
	.param .b64 vprintf_param_0,
	.param .b64 vprintf_param_1
)
;
.global .align 1 .b8 $str[35] = {72, 101, 108, 108, 111, 32, 87, 111, 114, 108, 100, 32, 102, 114, 111, 109, 32, 71, 80, 85, 33, 32, 116, 104, 114, 101, 97, 100, 58, 32, 37, 100, 32, 10};

.visible .entry _Z12helloFromGPUv()
{
	.local .align 8 .b8 	__local_depot0[8];
	.reg .b64 	%SP;
	.reg .b64 	%SPL;
	.reg .pred 	%p<2>;
	.reg .b32 	%r<5>;
	.reg .b64 	%rd<5>;

	mov.u64 	%SPL, __local_depot0;
	cvta.local.u64 	%SP, %SPL;
	mov.u32 	%r1, %tid.x;
	setp.ne.s32 	%p1, %r1, 5;
	@%p1 bra 	$L__BB0_2;
	add.u64 	%rd1, %SP, 0;
	add.u64 	%rd2, %SPL, 0;
	mov.b32 	%r2, 5;
	st.local.u32 	[%rd2], %r2;
	mov.u64 	%rd3, $str;
	cvta.global.u64 	%rd4, %rd3;
	{ // callseq 0, 0
	.param .b64 param0;
	st.param.b64 	[param0], %rd4;
	.param .b64 param1;
	st.param.b64 	[param1], %rd1;
	.param .b32 retval0;
	call.uni (retval0), 
	vprintf, 
	(
	param0, 
	param1
	);
	ld.param.b32 	%r3, [retval0];
	} // callseq 0
$L__BB0_2:
	ret;

}


// ===== COMPILED SASS (sm_100) =====

	.target	sm_100

	.elftype	@"ET_EXEC"


//--------------------- .note.nv.tkinfo           --------------------------
	.section	.note.nv.tkinfo,"",@"SHT_NOTE"
	.sectionflags	@"SHF_NOTE_NV_TKINFO"
	.tkinfo
        /*0018*/ 	.word	0x00000002
        /*0030*/ 	.string	""
        /*0030*/ 	.string	"ptxas"
        /*0030*/ 	.string	"Cuda compilation tools, release 13.0, V13.0.88"
        /*0030*/ 	.string	"Build cuda_13.0.r13.0/compiler.36424714_0"
        /*0030*/ 	.string	"-arch sm_100 -m 64 "



//--------------------- .note.nv.cuinfo           --------------------------
	.section	.note.nv.cuinfo,"",@"SHT_NOTE"
	.sectionflags	@"SHF_NOTE_NV_CUINFO"
        /*0018*/ 	.short	0x0002
        /*001a*/ 	.short	0x0064
        /*001c*/ 	.short	0x0082
	.zero		2


//--------------------- .nv.info                  --------------------------
	.section	.nv.info,"",@"SHT_CUDA_INFO"
	.align	4


	//----- nvinfo : EIATTR_REGCOUNT
	.align		4
        /*0000*/ 	.byte	0x04, 0x2f
        /*0002*/ 	.short	(.L_2 - .L_1)
	.align		4
.L_1:
        /*0004*/ 	.word	index@(_Z12helloFromGPUv)
        /*0008*/ 	.word	0x00000018


	//----- nvinfo : EIATTR_FRAME_SIZE
	.align		4
.L_2:
        /*000c*/ 	.byte	0x04, 0x11
        /*000e*/ 	.short	(.L_4 - .L_3)
	.align		4
.L_3:
        /*0010*/ 	.word	index@(_Z12helloFromGPUv)
        /*0014*/ 	.word	0x00000008


	//----- nvinfo : EIATTR_MIN_STACK_SIZE
	.align		4
.L_4:
        /*0018*/ 	.byte	0x04, 0x12
        /*001a*/ 	.short	(.L_6 - .L_5)
	.align		4
.L_5:
        /*001c*/ 	.word	index@(_Z12helloFromGPUv)
        /*0020*/ 	.word	0x00000008
.L_6:


//--------------------- .nv.compat                --------------------------
	.section	.nv.compat,"",@"SHT_CUDA_COMPAT_INFO"
	.align	4
        /*0000*/ 	.byte	0x02, 0x09, 0x00, 0x00, 0x02, 0x02, 0x01, 0x00, 0x02, 0x05, 0x05, 0x00, 0x03, 0x07, 0x01, 0x01
        /*0010*/ 	.byte	0x02, 0x03, 0x00, 0x00, 0x02, 0x06, 0x01, 0x00, 0x04, 0x0b, 0x08, 0x00, 0x09, 0x00, 0x00, 0x00
        /*0020*/ 	.byte	0x00, 0x00, 0x00, 0x00


//--------------------- .nv.info._Z12helloFromGPUv --------------------------
	.section	.nv.info._Z12helloFromGPUv,"",@"SHT_CUDA_INFO"
	.sectionflags	@""
	.align	4


	//----- nvinfo : EIATTR_CUDA_API_VERSION
	.align		4
        /*0000*/ 	.byte	0x04, 0x37
        /*0002*/ 	.short	(.L_8 - .L_7)
.L_7:
        /*0004*/ 	.word	0x00000082


	//----- nvinfo : EIATTR_SPARSE_MMA_MASK
	.align		4
.L_8:
        /*0008*/ 	.byte	0x03, 0x50
        /*000a*/ 	.short	0x0000


	//----- nvinfo : EIATTR_MAXREG_COUNT
	.align		4
        /*000c*/ 	.byte	0x03, 0x1b
        /*000e*/ 	.short	0x00ff


	//----- nvinfo : EIATTR_EXTERNS
	.align		4
        /*0010*/ 	.byte	0x04, 0x0f
        /*0012*/ 	.short	(.L_10 - .L_9)


	//   ....[0]....
	.align		4
.L_9:
        /*0014*/ 	.word	index@(vprintf)


	//----- nvinfo : EIATTR_MERCURY_ISA_VERSION
	.align		4
.L_10:
        /*0018*/ 	.byte	0x03, 0x5f
        /*001a*/ 	.short	0x0101


	//----- nvinfo : EIATTR_VRC_CTA_INIT_COUNT
	.align		4
        /*001c*/ 	.byte	0x02, 0x4a
	.zero		1
	.zero		1


	//----- nvinfo : EIATTR_SYSCALL_OFFSETS
	.align		4
        /*0020*/ 	.byte	0x04, 0x46
        /*0022*/ 	.short	(.L_12 - .L_11)


	//   ....[0]....
.L_11:
        /*0024*/ 	.word	0x00000110


	//----- nvinfo : EIATTR_EXIT_INSTR_OFFSETS
	.align		4
.L_12:
        /*0028*/ 	.byte	0x04, 0x1c
        /*002a*/ 	.short	(.L_14 - .L_13)


	//   ....[0]....
.L_13:
        /*002c*/ 	.word	0x00000080


	//   ....[1]....
        /*0030*/ 	.word	0x00000120


	//----- nvinfo : EIATTR_CRS_STACK_SIZE
	.align		4
.L_14:
        /*0034*/ 	.byte	0x04, 0x1e
        /*0036*/ 	.short	(.L_16 - .L_15)
.L_15:
        /*0038*/ 	.word	0x00000000


	//----- nvinfo : EIATTR_SW_WAR
	.align		4
.L_16:
        /*003c*/ 	.byte	0x04, 0x36
        /*003e*/ 	.short	(.L_18 - .L_17)
.L_17:
        /*0040*/ 	.word	0x00000008
.L_18:


//--------------------- .nv.callgraph             --------------------------
	.section	.nv.callgraph,"",@"SHT_CUDA_CALLGRAPH"
	.align	4
	.sectionentsize	8
	.align		4
        /*0000*/ 	.word	0x00000000
	.align		4
        /*0004*/ 	.word	0xffffffff
	.align		4
        /*0008*/ 	.word	index@(_Z12helloFromGPUv)
	.align		4
        /*000c*/ 	.word	index@(vprintf)
	.align		4
        /*0010*/ 	.word	0x00000000
	.align		4
        /*0014*/ 	.word	0xfffffffe
	.align		4
        /*0018*/ 	.word	0x00000000
	.align		4
        /*001c*/ 	.word	0xfffffffd
	.align		4
        /*0020*/ 	.word	0x00000000
	.align		4
        /*0024*/ 	.word	0xfffffffc


//--------------------- .nv.constant4             --------------------------
	.section	.nv.constant4,"a",@progbits
	.align	8
	.align		8
.nv.constant4:
        /*0000*/ 	.dword	vprintf
	.align		8
        /*0008*/ 	.dword	$str


//--------------------- .text._Z12helloFromGPUv   --------------------------
	.section	.text._Z12helloFromGPUv,"ax",@progbits
	.align	128
        .global         _Z12helloFromGPUv
        .type           _Z12helloFromGPUv,@function
        .size           _Z12helloFromGPUv,(.L_x_2 - _Z12helloFromGPUv)
        .other          _Z12helloFromGPUv,@"STO_CUDA_ENTRY STV_DEFAULT"
_Z12helloFromGPUv:
.text._Z12helloFromGPUv:
[----:B------:R-:W0:Y:S01]  /*0000*/  LDC R1, c[0x0][0x37c] ;  /* 0x0000df00ff017b82 */ /* 0x000e220000000800 */
[----:B------:R-:W1:Y:S01]  /*0010*/  S2R R0, SR_TID.X ;  /* 0x0000000000007919 */ /* 0x000e620000002100 */
[----:B------:R-:W2:Y:S01]  /*0020*/  LDCU UR4, c[0x0][0x2f8] ;  /* 0x00005f00ff0477ac */ /* 0x000ea20008000800 */
[----:B0-----:R-:W-:Y:S01]  /*0030*/  VIADD R1, R1, 0xfffffff8 ;  /* 0xfffffff801017836 */ /* 0x001fe20000000000 */
[----:B------:R-:W0:Y:S04]  /*0040*/  LDCU UR5, c[0x0][0x2fc] ;  /* 0x00005f80ff0577ac */ /* 0x000e280008000800 */
[----:B--2---:R-:W-:-:S05]  /*0050*/  IADD3 R6, P1, PT, R1, UR4, RZ ;  /* 0x0000000401067c10 */ /* 0x004fca000ff3e0ff */
[----:B0-----:R-:W-:Y:S01]  /*0060*/  IMAD.X R7, RZ, RZ, UR5, P1 ;  /* 0x00000005ff077e24 */ /* 0x001fe200088e06ff */
[----:B-1----:R-:W-:-:S13]  /*0070*/  ISETP.NE.AND P0, PT, R0, 0x5, PT ;  /* 0x000000050000780c */ /* 0x002fda0003f05270 */
[----:B------:R-:W-:Y:S05]  /*0080*/  @P0 EXIT ;  /* 0x000000000000094d */ /* 0x000fea0003800000 */
[----:B------:R-:W-:Y:S01]  /*0090*/  HFMA2 R8, -RZ, RZ, 0, 2.98023223876953125e-07 ;  /* 0x00000005ff087431 */ /* 0x000fe200000001ff */
[----:B------:R-:W-:Y:S01]  /*00a0*/  MOV R0, 0x0 ;  /* 0x0000000000007802 */ /* 0x000fe20000000f00 */
[----:B------:R-:W0:Y:S03]  /*00b0*/  LDCU.64 UR4, c[0x4][0x8] ;  /* 0x01000100ff0477ac */ /* 0x000e260008000a00 */
[----:B------:R1:W2:Y:S01]  /*00c0*/  LDC.64 R2, c[0x4][R0] ;  /* 0x0100000000027b82 */ /* 0x0002a20000000a00 */
[----:B------:R1:W-:Y:S01]  /*00d0*/  STL [R1], R8 ;  /* 0x0000000801007387 */ /* 0x0003e20000100800 */
[----:B0-----:R-:W-:Y:S01]  /*00e0*/  IMAD.U32 R4, RZ, RZ, UR4 ;  /* 0x00000004ff047e24 */ /* 0x001fe2000f8e00ff */
[----:B-1----:R-:W-:-:S07]  /*00f0*/  MOV R5, UR5 ;  /* 0x0000000500057c02 */ /* 0x002fce0008000f00 */
[----:B------:R-:W-:-:S07]  /*0100*/  LEPC R20, `(.L_x_0) ;  /* 0x000000001014794e */ /* 0x000fce0000000000 */
[----:B--2---:R-:W-:Y:S05]  /*0110*/  CALL.ABS.NOINC R2 ;  /* 0x0000000002007343 */ /* 0x004fea0003c00000 */
.L_x_0:
[----:B------:R-:W-:Y:S05]  /*0120*/  EXIT ;  /* 0x000000000000794d */ /* 0x000fea0003800000 */
.L_x_1:
[----:B------:R-:W-:-:S00]  /*0130*/  BRA `(.L_x_1) ;  /* 0xfffffffc00fc7947 */ /* 0x000fc0000383ffff */
[----:B------:R-:W-:-:S00]  /*0140*/  NOP ;  /* 0x0000000000007918 */ /* 0x000fc00000000000 */
        /* <DEDUP_REMOVED lines=11> */
.L_x_2:


//--------------------- .nv.global.init           --------------------------
	.section	.nv.global.init,"aw",@progbits
.nv.global.init:
	.type		$str,@object
	.size		$str,(.L_0 - $str)
$str:
        /*0000*/ 	.byte	0x48, 0x65, 0x6c, 0x6c, 0x6f, 0x20, 0x57, 0x6f, 0x72, 0x6c, 0x64, 0x20, 0x66, 0x72, 0x6f, 0x6d
        /*0010*/ 	.byte	0x20, 0x47, 0x50, 0x55, 0x21, 0x20, 0x74, 0x68, 0x72, 0x65, 0x61, 0x64, 0x3a, 0x20, 0x25, 0x64
        /*0020*/ 	.byte	0x20, 0x0a, 0x00
.L_0:


//--------------------- .nv.shared.reserved.0     --------------------------
	.section	.nv.shared.reserved.0,"aw",@nobits
	.weak		__nv_reservedSMEM_offset_0_alias
	.size		__nv_reservedSMEM_offset_0_alias, 0, 64
	.other		__nv_reservedSMEM_offset_0_alias,@"STO_CUDA_RESERVED_SHARED STV_DEFAULT"
__nv_reservedSMEM_offset_0_alias:
	.zero		0
	.zero		64


//--------------------- .nv.constant0._Z12helloFromGPUv --------------------------
	.section	.nv.constant0._Z12helloFromGPUv,"a",@progbits
	.sectionflags	@""
	.align	4
.nv.constant0._Z12helloFromGPUv:
	.zero		896


//--------------------- SYMBOLS --------------------------

	.type		.nv.reservedSmem.offset0,@object
	.size		.nv.reservedSmem.offset0,0x4
	.type		vprintf,@function
